//
// Generated by NVIDIA NVVM Compiler
//
// Compiler Build ID: CL-36424714
// Cuda compilation tools, release 13.0, V13.0.88
// Based on NVVM 20.0.0
//

.version 9.0
.target sm_100
.address_size 64

	// .globl	_Z20calculateSeatComfortPiPfiS0_S_

.visible .entry _Z20calculateSeatComfortPiPfiS0_S_(
	.param .u64 .ptr .align 1 _Z20calculateSeatComfortPiPfiS0_S__param_0,
	.param .u64 .ptr .align 1 _Z20calculateSeatComfortPiPfiS0_S__param_1,
	.param .u32 _Z20calculateSeatComfortPiPfiS0_S__param_2,
	.param .u64 .ptr .align 1 _Z20calculateSeatComfortPiPfiS0_S__param_3,
	.param .u64 .ptr .align 1 _Z20calculateSeatComfortPiPfiS0_S__param_4
)
{
	.reg .pred 	%p<3>;
	.reg .b32 	%r<8>;
	.reg .b32 	%f<3>;
	.reg .b64 	%rd<15>;

	ld.param.u64 	%rd2, [_Z20calculateSeatComfortPiPfiS0_S__param_0];
	ld.param.u64 	%rd3, [_Z20calculateSeatComfortPiPfiS0_S__param_1];
	ld.param.u32 	%r3, [_Z20calculateSeatComfortPiPfiS0_S__param_2];
	ld.param.u64 	%rd4, [_Z20calculateSeatComfortPiPfiS0_S__param_3];
	ld.param.u64 	%rd5, [_Z20calculateSeatComfortPiPfiS0_S__param_4];
	mov.u32 	%r4, %ctaid.x;
	mov.u32 	%r5, %ntid.x;
	mov.u32 	%r6, %tid.x;
	mad.lo.s32 	%r1, %r4, %r5, %r6;
	setp.ge.s32 	%p1, %r1, %r3;
	@%p1 bra 	$L__BB0_3;
	cvta.to.global.u64 	%rd6, %rd2;
	cvta.to.global.u64 	%rd7, %rd3;
	mul.wide.s32 	%rd8, %r1, 4;
	add.s64 	%rd9, %rd6, %rd8;
	ld.global.u32 	%r2, [%rd9];
	add.s64 	%rd1, %rd7, %rd8;
	setp.gt.s32 	%p2, %r2, 2;
	@%p2 bra 	$L__BB0_3;
	ld.global.f32 	%f1, [%rd1];
	cvta.to.global.u64 	%rd10, %rd4;
	mul.wide.s32 	%rd11, %r2, 4;
	add.s64 	%rd12, %rd10, %rd11;
	atom.global.add.f32 	%f2, [%rd12], %f1;
	cvta.to.global.u64 	%rd13, %rd5;
	add.s64 	%rd14, %rd13, %rd11;
	atom.global.add.u32 	%r7, [%rd14], 1;
$L__BB0_3:
	ret;

}


// ===== COMPILED SASS (sm_100) =====

	.target	sm_100

	.elftype	@"ET_EXEC"


//--------------------- .note.nv.tkinfo           --------------------------
	.section	.note.nv.tkinfo,"",@"SHT_NOTE"
	.sectionflags	@"SHF_NOTE_NV_TKINFO"
	.tkinfo
        /*0018*/ 	.word	0x00000002
        /*0030*/ 	.string	""
        /*0030*/ 	.string	"ptxas"
        /*0030*/ 	.string	"Cuda compilation tools, release 13.0, V13.0.88"
        /*0030*/ 	.string	"Build cuda_13.0.r13.0/compiler.36424714_0"
        /*0030*/ 	.string	"-arch sm_100 -m 64 "



//--------------------- .note.nv.cuinfo           --------------------------
	.section	.note.nv.cuinfo,"",@"SHT_NOTE"
	.sectionflags	@"SHF_NOTE_NV_CUINFO"
        /*0018*/ 	.short	0x0002
        /*001a*/ 	.short	0x0064
        /*001c*/ 	.short	0x0082
	.zero		2


//--------------------- .nv.info                  --------------------------
	.section	.nv.info,"",@"SHT_CUDA_INFO"
	.align	4


	//----- nvinfo : EIATTR_REGCOUNT
	.align		4
        /*0000*/ 	.byte	0x04, 0x2f
        /*0002*/ 	.short	(.L_1 - .L_0)
	.align		4
.L_0:
        /*0004*/ 	.word	index@(_Z20calculateSeatComfortPiPfiS0_S_)
        /*0008*/ 	.word	0x0000000c


	//----- nvinfo : EIATTR_FRAME_SIZE
	.align		4
.L_1:
        /*000c*/ 	.byte	0x04, 0x11
        /*000e*/ 	.short	(.L_3 - .L_2)
	.align		4
.L_2:
        /*0010*/ 	.word	index@(_Z20calculateSeatComfortPiPfiS0_S_)
        /*0014*/ 	.word	0x00000000


	//----- nvinfo : EIATTR_MIN_STACK_SIZE
	.align		4
.L_3:
        /*0018*/ 	.byte	0x04, 0x12
        /*001a*/ 	.short	(.L_5 - .L_4)
	.align		4
.L_4:
        /*001c*/ 	.word	index@(_Z20calculateSeatComfortPiPfiS0_S_)
        /*0020*/ 	.word	0x00000000
.L_5:


//--------------------- .nv.compat                --------------------------
	.section	.nv.compat,"",@"SHT_CUDA_COMPAT_INFO"
	.align	4
        /*0000*/ 	.byte	0x02, 0x09, 0x00, 0x00, 0x02, 0x02, 0x01, 0x00, 0x02, 0x05, 0x05, 0x00, 0x03, 0x07, 0x01, 0x01
        /*0010*/ 	.byte	0x02, 0x03, 0x00, 0x00, 0x02, 0x06, 0x01, 0x00, 0x04, 0x0b, 0x08, 0x00, 0x09, 0x00, 0x00, 0x00
        /*0020*/ 	.byte	0x00, 0x00, 0x00, 0x00


//--------------------- .nv.info._Z20calculateSeatComfortPiPfiS0_S_ --------------------------
	.section	.nv.info._Z20calculateSeatComfortPiPfiS0_S_,"",@"SHT_CUDA_INFO"
	.sectionflags	@""
	.align	4


	//----- nvinfo : EIATTR_CUDA_API_VERSION
	.align		4
        /*0000*/ 	.byte	0x04, 0x37
        /*0002*/ 	.short	(.L_7 - .L_6)
.L_6:
        /*0004*/ 	.word	0x00000082


	//----- nvinfo : EIATTR_KPARAM_INFO
	.align		4
.L_7:
        /*0008*/ 	.byte	0x04, 0x17
        /*000a*/ 	.short	(.L_9 - .L_8)
.L_8:
        /*000c*/ 	.word	0x00000000
        /*0010*/ 	.short	0x0004
        /*0012*/ 	.short	0x0020
        /*0014*/ 	.byte	0x00, 0xf5, 0x21, 0x00


	//----- nvinfo : EIATTR_KPARAM_INFO
	.align		4
.L_9:
        /*0018*/ 	.byte	0x04, 0x17
        /*001a*/ 	.short	(.L_11 - .L_10)
.L_10:
        /*001c*/ 	.word	0x00000000
        /*0020*/ 	.short	0x0003
        /*0022*/ 	.short	0x0018
        /*0024*/ 	.byte	0x00, 0xf5, 0x21, 0x00


	//----- nvinfo : EIATTR_KPARAM_INFO
	.align		4
.L_11:
        /*0028*/ 	.byte	0x04, 0x17
        /*002a*/ 	.short	(.L_13 - .L_12)
.L_12:
        /*002c*/ 	.word	0x00000000
        /*0030*/ 	.short	0x0002
        /*0032*/ 	.short	0x0010
        /*0034*/ 	.byte	0x00, 0xf0, 0x11, 0x00


	//----- nvinfo : EIATTR_KPARAM_INFO
	.align		4
.L_13:
        /*0038*/ 	.byte	0x04, 0x17
        /*003a*/ 	.short	(.L_15 - .L_14)
.L_14:
        /*003c*/ 	.word	0x00000000
        /*0040*/ 	.short	0x0001
        /*0042*/ 	.short	0x0008
        /*0044*/ 	.byte	0x00, 0xf5, 0x21, 0x00


	//----- nvinfo : EIATTR_KPARAM_INFO
	.align		4
.L_15:
        /*0048*/ 	.byte	0x04, 0x17
        /*004a*/ 	.short	(.L_17 - .L_16)
.L_16:
        /*004c*/ 	.word	0x00000000
        /*0050*/ 	.short	0x0000
        /*0052*/ 	.short	0x0000
        /*0054*/ 	.byte	0x00, 0xf5, 0x21, 0x00


	//----- nvinfo : EIATTR_SPARSE_MMA_MASK
	.align		4
.L_17:
        /*0058*/ 	.byte	0x03, 0x50
        /*005a*/ 	.short	0x0000


	//----- nvinfo : EIATTR_MAXREG_COUNT
	.align		4
        /*005c*/ 	.byte	0x03, 0x1b
        /*005e*/ 	.short	0x00ff


	//----- nvinfo : EIATTR_MERCURY_ISA_VERSION
	.align		4
        /*0060*/ 	.byte	0x03, 0x5f
        /*0062*/ 	.short	0x0101


	//----- nvinfo : EIATTR_VRC_CTA_INIT_COUNT
	.align		4
        /*0064*/ 	.byte	0x02, 0x4a
	.zero		1
	.zero		1


	//----- nvinfo : EIATTR_EXIT_INSTR_OFFSETS
	.align		4
        /*0068*/ 	.byte	0x04, 0x1c
        /*006a*/ 	.short	(.L_19 - .L_18)


	//   ....[0]....
.L_18:
        /*006c*/ 	.word	0x00000070


	//   ....[1]....
        /*0070*/ 	.word	0x000000f0


	//   ....[2]....
        /*0074*/ 	.word	0x00000180


	//----- nvinfo : EIATTR_CBANK_PARAM_SIZE
	.align		4
.L_19:
        /*0078*/ 	.byte	0x03, 0x19
        /*007a*/ 	.short	0x0028


	//----- nvinfo : EIATTR_PARAM_CBANK
	.align		4
        /*007c*/ 	.byte	0x04, 0x0a
        /*007e*/ 	.short	(.L_21 - .L_20)
	.align		4
.L_20:
        /*0080*/ 	.word	index@(.nv.constant0._Z20calculateSeatComfortPiPfiS0_S_)
        /*0084*/ 	.short	0x0380
        /*0086*/ 	.short	0x0028


	//----- nvinfo : EIATTR_SW_WAR
	.align		4
.L_21:
        /*0088*/ 	.byte	0x04, 0x36
        /*008a*/ 	.short	(.L_23 - .L_22)
.L_22:
        /*008c*/ 	.word	0x00000008
.L_23:


//--------------------- .nv.callgraph             --------------------------
	.section	.nv.callgraph,"",@"SHT_CUDA_CALLGRAPH"
	.align	4
	.sectionentsize	8
	.align		4
        /*0000*/ 	.word	0x00000000
	.align		4
        /*0004*/ 	.word	0xffffffff
	.align		4
        /*0008*/ 	.word	0x00000000
	.align		4
        /*000c*/ 	.word	0xfffffffe
	.align		4
        /*0010*/ 	.word	0x00000000
	.align		4
        /*0014*/ 	.word	0xfffffffd
	.align		4
        /*0018*/ 	.word	0x00000000
	.align		4
        /*001c*/ 	.word	0xfffffffc


//--------------------- .text._Z20calculateSeatComfortPiPfiS0_S_ --------------------------
	.section	.text._Z20calculateSeatComfortPiPfiS0_S_,"ax",@progbits
	.align	128
        .global         _Z20calculateSeatComfortPiPfiS0_S_
        .type           _Z20calculateSeatComfortPiPfiS0_S_,@function
        .size           _Z20calculateSeatComfortPiPfiS0_S_,(.L_x_1 - _Z20calculateSeatComfortPiPfiS0_S_)
        .other          _Z20calculateSeatComfortPiPfiS0_S_,@"STO_CUDA_ENTRY STV_DEFAULT"
_Z20calculateSeatComfortPiPfiS0_S_:
.text._Z20calculateSeatComfortPiPfiS0_S_:
[----:B------:R-:W-:Y:S01]  /*0000*/  LDC R1, c[0x0][0x37c] ;  /* 0x0000df00ff017b82 */ /* 0x000fe20000000800 */
[----:B------:R-:W0:Y:S07]  /*0010*/  S2R R0, SR_TID.X ;  /* 0x0000000000007919 */ /* 0x000e2e0000002100 */
[----:B------:R-:W0:Y:S01]  /*0020*/  S2UR UR4, SR_CTAID.X ;  /* 0x00000000000479c3 */ /* 0x000e220000002500 */
[----:B------:R-:W1:Y:S07]  /*0030*/  LDCU UR5, c[0x0][0x390] ;  /* 0x00007200ff0577ac */ /* 0x000e6e0008000800 */
[----:B------:R-:W0:Y:S02]  /*0040*/  LDC R7, c[0x0][0x360] ;  /* 0x0000d800ff077b82 */ /* 0x000e240000000800 */
[----:B0-----:R-:W-:-:S05]  /*0050*/  IMAD R7, R7, UR4, R0 ;  /* 0x0000000407077c24 */ /* 0x001fca000f8e0200 */
[----:B-1----:R-:W-:-:S13]  /*0060*/  ISETP.GE.AND P0, PT, R7, UR5, PT ;  /* 0x0000000507007c0c */ /* 0x002fda000bf06270 */
[----:B------:R-:W-:Y:S05]  /*0070*/  @P0 EXIT ;  /* 0x000000000000094d */ /* 0x000fea0003800000 */
[----:B------:R-:W0:Y:S01]  /*0080*/  LDC.64 R2, c[0x0][0x380] ;  /* 0x0000e000ff027b82 */ /* 0x000e220000000a00 */
[----:B------:R-:W1:Y:S07]  /*0090*/  LDCU.64 UR4, c[0x0][0x358] ;  /* 0x00006b00ff0477ac */ /* 0x000e6e0008000a00 */
[----:B------:R-:W2:Y:S01]  /*00a0*/  LDC.64 R4, c[0x0][0x388] ;  /* 0x0000e200ff047b82 */ /* 0x000ea20000000a00 */
[----:B0-----:R-:W-:-:S05]  /*00b0*/  IMAD.WIDE R2, R7, 0x4, R2 ;  /* 0x0000000407027825 */ /* 0x001fca00078e0202 */
[----:B-1----:R-:W3:Y:S01]  /*00c0*/  LDG.E R9, desc[UR4][R2.64] ;  /* 0x0000000402097981 */ /* 0x002ee2000c1e1900 */
[----:B--2---:R-:W-:Y:S01]  /*00d0*/  IMAD.WIDE R4, R7, 0x4, R4 ;  /* 0x0000000407047825 */ /* 0x004fe200078e0204 */
[----:B---3--:R-:W-:-:S13]  /*00e0*/  ISETP.GT.AND P0, PT, R9, 0x2, PT ;  /* 0x000000020900780c */ /* 0x008fda0003f04270 */
[----:B------:R-:W-:Y:S05]  /*00f0*/  @P0 EXIT ;  /* 0x000000000000094d */ /* 0x000fea0003800000 */
[----:B------:R-:W2:Y:S01]  /*0100*/  LDG.E R5, desc[UR4][R4.64] ;  /* 0x0000000404057981 */ /* 0x000ea2000c1e1900 */
[----:B------:R-:W0:Y:S08]  /*0110*/  LDC.64 R2, c[0x0][0x398] ;  /* 0x0000e600ff027b82 */ /* 0x000e300000000a00 */
[----:B------:R-:W1:Y:S01]  /*0120*/  LDC.64 R6, c[0x0][0x3a0] ;  /* 0x0000e800ff067b82 */ /* 0x000e620000000a00 */
[----:B0-----:R-:W-:-:S04]  /*0130*/  IMAD.WIDE R2, R9, 0x4, R2 ;  /* 0x0000000409027825 */ /* 0x001fc800078e0202 */
[----:B-1----:R-:W-:-:S04]  /*0140*/  IMAD.WIDE R6, R9, 0x4, R6 ;  /* 0x0000000409067825 */ /* 0x002fc800078e0206 */
[----:B------:R-:W-:Y:S01]  /*0150*/  HFMA2 R9, -RZ, RZ, 0, 5.9604644775390625e-08 ;  /* 0x00000001ff097431 */ /* 0x000fe200000001ff */
[----:B--2---:R-:W-:Y:S04]  /*0160*/  REDG.E.ADD.F32.FTZ.RN.STRONG.GPU desc[UR4][R2.64], R5 ;  /* 0x00000005020079a6 */ /* 0x004fe8000c12f304 */
[----:B------:R-:W-:Y:S01]  /*0170*/  REDG.E.ADD.STRONG.GPU desc[UR4][R6.64], R9 ;  /* 0x000000090600798e */ /* 0x000fe2000c12e104 */
[----:B------:R-:W-:Y:S05]  /*0180*/  EXIT ;  /* 0x000000000000794d */ /* 0x000fea0003800000 */
.L_x_0:
[----:B------:R-:W-:-:S00]  /*0190*/  BRA `(.L_x_0) ;  /* 0xfffffffc00fc7947 */ /* 0x000fc0000383ffff */
[----:B------:R-:W-:-:S00]  /*01a0*/  NOP ;  /* 0x0000000000007918 */ /* 0x000fc00000000000 */
        /* <DEDUP_REMOVED lines=13> */
.L_x_1:


//--------------------- .nv.shared.reserved.0     --------------------------
	.section	.nv.shared.reserved.0,"aw",@nobits
	.weak		__nv_reservedSMEM_offset_0_alias
	.size		__nv_reservedSMEM_offset_0_alias, 0, 64
	.other		__nv_reservedSMEM_offset_0_alias,@"STO_CUDA_RESERVED_SHARED STV_DEFAULT"
__nv_reservedSMEM_offset_0_alias:
	.zero		0
	.zero		64


//--------------------- .nv.constant0._Z20calculateSeatComfortPiPfiS0_S_ --------------------------
	.section	.nv.constant0._Z20calculateSeatComfortPiPfiS0_S_,"a",@progbits
	.sectionflags	@""
	.align	4
.nv.constant0._Z20calculateSeatComfortPiPfiS0_S_:
	.zero		936


//--------------------- SYMBOLS --------------------------

	.type		.nv.reservedSmem.offset0,@object
	.size		.nv.reservedSmem.offset0,0x4
